//
// Generated by NVIDIA NVVM Compiler
//
// Compiler Build ID: CL-36424714
// Cuda compilation tools, release 13.0, V13.0.88
// Based on NVVM 20.0.0
//

.version 9.0
.target sm_100
.address_size 64

	// .globl	_Z17parallelQuickSortPiii

.visible .entry _Z17parallelQuickSortPiii(
	.param .u64 .ptr .align 1 _Z17parallelQuickSortPiii_param_0,
	.param .u32 _Z17parallelQuickSortPiii_param_1,
	.param .u32 _Z17parallelQuickSortPiii_param_2
)
{
	.local .align 16 .b8 	__local_depot0[16384];
	.reg .b64 	%SP;
	.reg .b64 	%SPL;
	.reg .pred 	%p<25>;
	.reg .b32 	%r<93>;
	.reg .b64 	%rd<36>;

	mov.u64 	%SPL, __local_depot0;
	ld.param.u64 	%rd9, [_Z17parallelQuickSortPiii_param_0];
	ld.param.u32 	%r54, [_Z17parallelQuickSortPiii_param_1];
	ld.param.u32 	%r55, [_Z17parallelQuickSortPiii_param_2];
	cvta.to.global.u64 	%rd1, %rd9;
	add.u64 	%rd2, %SPL, 0;
	mov.u32 	%r56, %ctaid.x;
	mov.u32 	%r57, %ntid.x;
	mov.u32 	%r58, %tid.x;
	mad.lo.s32 	%r59, %r56, %r57, %r58;
	mul.lo.s32 	%r1, %r55, %r59;
	add.s32 	%r60, %r1, %r55;
	min.s32 	%r61, %r60, %r54;
	add.s32 	%r2, %r61, -1;
	setp.ge.s32 	%p1, %r1, %r61;
	@%p1 bra 	$L__BB0_35;
	setp.ge.s32 	%p2, %r1, %r2;
	@%p2 bra 	$L__BB0_35;
	st.local.v2.u32 	[%rd2], {%r1, %r2};
	add.s64 	%rd3, %rd1, 8;
	mov.b32 	%r92, 1;
$L__BB0_3:
	mov.u32 	%r3, %r92;
	mul.wide.u32 	%rd11, %r3, 4;
	add.s64 	%rd4, %rd2, %rd11;
	ld.local.u32 	%r4, [%rd4];
	add.s32 	%r92, %r3, -2;
	ld.local.u32 	%r6, [%rd4+-4];
	sub.s32 	%r7, %r4, %r6;
	setp.gt.s32 	%p3, %r7, 24;
	@%p3 bra 	$L__BB0_10;
	setp.ge.s32 	%p19, %r6, %r4;
	@%p19 bra 	$L__BB0_34;
	mov.u32 	%r75, %r6;
$L__BB0_6:
	mov.u32 	%r77, %r75;
	add.s32 	%r75, %r77, 1;
	mul.wide.s32 	%rd31, %r77, 4;
	add.s64 	%rd32, %rd1, %rd31;
	ld.global.u32 	%r10, [%rd32+4];
	setp.lt.s32 	%p20, %r77, %r6;
	@%p20 bra 	$L__BB0_9;
$L__BB0_7:
	mul.wide.s32 	%rd33, %r77, 4;
	add.s64 	%rd5, %rd1, %rd33;
	ld.global.u32 	%r12, [%rd5];
	setp.le.s32 	%p21, %r12, %r10;
	@%p21 bra 	$L__BB0_9;
	st.global.u32 	[%rd5+4], %r12;
	add.s32 	%r13, %r77, -1;
	setp.gt.s32 	%p22, %r77, %r6;
	mov.u32 	%r77, %r13;
	@%p22 bra 	$L__BB0_7;
$L__BB0_9:
	mul.wide.s32 	%rd34, %r77, 4;
	add.s64 	%rd35, %rd1, %rd34;
	st.global.u32 	[%rd35+4], %r10;
	setp.eq.s32 	%p23, %r75, %r4;
	@%p23 bra 	$L__BB0_34;
	bra.uni 	$L__BB0_6;
$L__BB0_10:
	mul.wide.s32 	%rd12, %r4, 4;
	add.s64 	%rd6, %rd1, %rd12;
	ld.global.u32 	%r15, [%rd6];
	add.s32 	%r86, %r6, -1;
	setp.ge.s32 	%p4, %r6, %r4;
	@%p4 bra 	$L__BB0_30;
	and.b32  	%r17, %r7, 3;
	setp.eq.s32 	%p5, %r17, 0;
	mov.u32 	%r80, %r6;
	@%p5 bra 	$L__BB0_19;
	mul.wide.s32 	%rd13, %r6, 4;
	add.s64 	%rd7, %rd1, %rd13;
	ld.global.u32 	%r64, [%rd7];
	setp.lt.s32 	%p6, %r64, %r15;
	selp.b32 	%r86, %r6, %r86, %p6;
	add.s32 	%r80, %r6, 1;
	setp.eq.s32 	%p7, %r17, 1;
	@%p7 bra 	$L__BB0_19;
	ld.global.u32 	%r20, [%rd7+4];
	setp.ge.s32 	%p8, %r20, %r15;
	@%p8 bra 	$L__BB0_15;
	add.s32 	%r21, %r86, 1;
	mul.wide.s32 	%rd14, %r86, 4;
	add.s64 	%rd15, %rd1, %rd14;
	ld.global.u32 	%r65, [%rd15+4];
	st.global.u32 	[%rd15+4], %r20;
	st.global.u32 	[%rd7+4], %r65;
	mov.u32 	%r86, %r21;
$L__BB0_15:
	add.s32 	%r80, %r6, 2;
	setp.eq.s32 	%p9, %r17, 2;
	@%p9 bra 	$L__BB0_19;
	ld.global.u32 	%r24, [%rd7+8];
	setp.ge.s32 	%p10, %r24, %r15;
	@%p10 bra 	$L__BB0_18;
	add.s32 	%r25, %r86, 1;
	mul.wide.s32 	%rd16, %r86, 4;
	add.s64 	%rd17, %rd1, %rd16;
	ld.global.u32 	%r66, [%rd17+4];
	st.global.u32 	[%rd17+4], %r24;
	st.global.u32 	[%rd7+8], %r66;
	mov.u32 	%r86, %r25;
$L__BB0_18:
	add.s32 	%r80, %r6, 3;
$L__BB0_19:
	sub.s32 	%r67, %r6, %r4;
	setp.gt.u32 	%p11, %r67, -4;
	@%p11 bra 	$L__BB0_30;
	sub.s32 	%r83, %r80, %r4;
$L__BB0_21:
	mul.wide.s32 	%rd18, %r80, 4;
	add.s64 	%rd8, %rd3, %rd18;
	ld.global.u32 	%r35, [%rd8+-8];
	setp.ge.s32 	%p12, %r35, %r15;
	@%p12 bra 	$L__BB0_23;
	add.s32 	%r36, %r86, 1;
	mul.wide.s32 	%rd19, %r86, 4;
	add.s64 	%rd20, %rd1, %rd19;
	ld.global.u32 	%r68, [%rd20+4];
	st.global.u32 	[%rd20+4], %r35;
	st.global.u32 	[%rd8+-8], %r68;
	mov.u32 	%r86, %r36;
$L__BB0_23:
	ld.global.u32 	%r38, [%rd8+-4];
	setp.ge.s32 	%p13, %r38, %r15;
	@%p13 bra 	$L__BB0_25;
	add.s32 	%r39, %r86, 1;
	mul.wide.s32 	%rd21, %r86, 4;
	add.s64 	%rd22, %rd1, %rd21;
	ld.global.u32 	%r69, [%rd22+4];
	st.global.u32 	[%rd22+4], %r38;
	st.global.u32 	[%rd8+-4], %r69;
	mov.u32 	%r86, %r39;
$L__BB0_25:
	ld.global.u32 	%r41, [%rd8];
	setp.ge.s32 	%p14, %r41, %r15;
	@%p14 bra 	$L__BB0_27;
	add.s32 	%r42, %r86, 1;
	mul.wide.s32 	%rd23, %r86, 4;
	add.s64 	%rd24, %rd1, %rd23;
	ld.global.u32 	%r70, [%rd24+4];
	st.global.u32 	[%rd24+4], %r41;
	st.global.u32 	[%rd8], %r70;
	mov.u32 	%r86, %r42;
$L__BB0_27:
	ld.global.u32 	%r44, [%rd8+4];
	setp.ge.s32 	%p15, %r44, %r15;
	@%p15 bra 	$L__BB0_29;
	add.s32 	%r45, %r86, 1;
	mul.wide.s32 	%rd25, %r86, 4;
	add.s64 	%rd26, %rd1, %rd25;
	ld.global.u32 	%r71, [%rd26+4];
	st.global.u32 	[%rd26+4], %r44;
	st.global.u32 	[%rd8+4], %r71;
	mov.u32 	%r86, %r45;
$L__BB0_29:
	add.s32 	%r80, %r80, 4;
	add.s32 	%r83, %r83, 4;
	setp.ne.s32 	%p16, %r83, 0;
	@%p16 bra 	$L__BB0_21;
$L__BB0_30:
	mul.wide.s32 	%rd27, %r86, 4;
	add.s64 	%rd28, %rd1, %rd27;
	ld.global.u32 	%r72, [%rd28+4];
	ld.global.u32 	%r73, [%rd6];
	st.global.u32 	[%rd28+4], %r73;
	st.global.u32 	[%rd6], %r72;
	setp.le.s32 	%p17, %r86, %r6;
	@%p17 bra 	$L__BB0_32;
	st.local.u32 	[%rd4+-4], %r6;
	st.local.u32 	[%rd4], %r86;
	mov.u32 	%r92, %r3;
$L__BB0_32:
	add.s32 	%r51, %r86, 2;
	setp.ge.s32 	%p18, %r51, %r4;
	@%p18 bra 	$L__BB0_34;
	mul.wide.s32 	%rd29, %r92, 4;
	add.s64 	%rd30, %rd2, %rd29;
	st.local.u32 	[%rd30+4], %r51;
	add.s32 	%r92, %r92, 2;
	st.local.u32 	[%rd30+8], %r4;
$L__BB0_34:
	setp.gt.s32 	%p24, %r92, -1;
	@%p24 bra 	$L__BB0_3;
$L__BB0_35:
	ret;

}
	// .globl	_Z9kWayMergePiS_ii
.visible .entry _Z9kWayMergePiS_ii(
	.param .u64 .ptr .align 1 _Z9kWayMergePiS_ii_param_0,
	.param .u64 .ptr .align 1 _Z9kWayMergePiS_ii_param_1,
	.param .u32 _Z9kWayMergePiS_ii_param_2,
	.param .u32 _Z9kWayMergePiS_ii_param_3
)
{
	.reg .pred 	%p<21>;
	.reg .b32 	%r<101>;
	.reg .b64 	%rd<31>;

	ld.param.u64 	%rd7, [_Z9kWayMergePiS_ii_param_0];
	ld.param.u64 	%rd8, [_Z9kWayMergePiS_ii_param_1];
	ld.param.u32 	%r50, [_Z9kWayMergePiS_ii_param_2];
	ld.param.u32 	%r51, [_Z9kWayMergePiS_ii_param_3];
	cvta.to.global.u64 	%rd1, %rd8;
	cvta.to.global.u64 	%rd2, %rd7;
	mov.u32 	%r52, %ctaid.x;
	mov.u32 	%r53, %ntid.x;
	mov.u32 	%r54, %tid.x;
	mad.lo.s32 	%r55, %r52, %r53, %r54;
	mul.lo.s32 	%r56, %r55, %r51;
	shl.b32 	%r80, %r56, 1;
	add.s32 	%r81, %r80, %r51;
	setp.ge.s32 	%p1, %r80, %r50;
	@%p1 bra 	$L__BB1_17;
	min.s32 	%r3, %r81, %r50;
	setp.ge.s32 	%p2, %r81, %r50;
	@%p2 bra 	$L__BB1_17;
	add.s32 	%r57, %r81, %r51;
	min.s32 	%r4, %r57, %r50;
	setp.ge.s32 	%p3, %r80, %r3;
	setp.lt.s32 	%p4, %r51, 1;
	or.pred  	%p5, %p3, %p4;
	mov.u32 	%r89, %r80;
	@%p5 bra 	$L__BB1_3;
	bra.uni 	$L__BB1_18;
$L__BB1_3:
	setp.ge.s32 	%p11, %r80, %r3;
	@%p11 bra 	$L__BB1_10;
	sub.s32 	%r66, %r3, %r80;
	and.b32  	%r8, %r66, 3;
	setp.eq.s32 	%p12, %r8, 0;
	mov.u32 	%r87, %r80;
	@%p12 bra 	$L__BB1_7;
	neg.s32 	%r83, %r8;
	mov.u32 	%r87, %r80;
$L__BB1_6:
	.pragma "nounroll";
	mul.wide.s32 	%rd15, %r89, 4;
	add.s64 	%rd16, %rd1, %rd15;
	mul.wide.s32 	%rd17, %r87, 4;
	add.s64 	%rd18, %rd2, %rd17;
	add.s32 	%r87, %r87, 1;
	ld.global.u32 	%r67, [%rd18];
	add.s32 	%r89, %r89, 1;
	st.global.u32 	[%rd16], %r67;
	add.s32 	%r83, %r83, 1;
	setp.ne.s32 	%p13, %r83, 0;
	@%p13 bra 	$L__BB1_6;
$L__BB1_7:
	sub.s32 	%r68, %r80, %r3;
	setp.gt.u32 	%p14, %r68, -4;
	@%p14 bra 	$L__BB1_10;
	add.s64 	%rd3, %rd2, 8;
	sub.s32 	%r95, %r87, %r3;
	add.s64 	%rd4, %rd1, 8;
$L__BB1_9:
	mul.wide.s32 	%rd19, %r87, 4;
	add.s64 	%rd20, %rd3, %rd19;
	mul.wide.s32 	%rd21, %r89, 4;
	add.s64 	%rd22, %rd4, %rd21;
	ld.global.u32 	%r69, [%rd20+-8];
	st.global.u32 	[%rd22+-8], %r69;
	ld.global.u32 	%r70, [%rd20+-4];
	st.global.u32 	[%rd22+-4], %r70;
	ld.global.u32 	%r71, [%rd20];
	st.global.u32 	[%rd22], %r71;
	add.s32 	%r87, %r87, 4;
	ld.global.u32 	%r72, [%rd20+4];
	add.s32 	%r89, %r89, 4;
	st.global.u32 	[%rd22+4], %r72;
	add.s32 	%r95, %r95, 4;
	setp.eq.s32 	%p15, %r95, 0;
	@%p15 bra 	$L__BB1_10;
	bra.uni 	$L__BB1_9;
$L__BB1_10:
	setp.ge.s32 	%p16, %r81, %r4;
	@%p16 bra 	$L__BB1_17;
	sub.s32 	%r73, %r4, %r81;
	and.b32  	%r27, %r73, 3;
	setp.eq.s32 	%p17, %r27, 0;
	mov.u32 	%r94, %r81;
	@%p17 bra 	$L__BB1_14;
	neg.s32 	%r90, %r27;
	mov.u32 	%r94, %r81;
$L__BB1_13:
	.pragma "nounroll";
	mul.wide.s32 	%rd23, %r89, 4;
	add.s64 	%rd24, %rd1, %rd23;
	mul.wide.s32 	%rd25, %r94, 4;
	add.s64 	%rd26, %rd2, %rd25;
	add.s32 	%r94, %r94, 1;
	ld.global.u32 	%r74, [%rd26];
	add.s32 	%r89, %r89, 1;
	st.global.u32 	[%rd24], %r74;
	add.s32 	%r90, %r90, 1;
	setp.ne.s32 	%p18, %r90, 0;
	@%p18 bra 	$L__BB1_13;
$L__BB1_14:
	sub.s32 	%r75, %r81, %r4;
	setp.gt.u32 	%p19, %r75, -4;
	@%p19 bra 	$L__BB1_17;
	add.s64 	%rd5, %rd2, 8;
	sub.s32 	%r98, %r94, %r4;
	add.s64 	%rd6, %rd1, 8;
$L__BB1_16:
	mul.wide.s32 	%rd27, %r94, 4;
	add.s64 	%rd28, %rd5, %rd27;
	mul.wide.s32 	%rd29, %r89, 4;
	add.s64 	%rd30, %rd6, %rd29;
	ld.global.u32 	%r76, [%rd28+-8];
	st.global.u32 	[%rd30+-8], %r76;
	ld.global.u32 	%r77, [%rd28+-4];
	st.global.u32 	[%rd30+-4], %r77;
	ld.global.u32 	%r78, [%rd28];
	st.global.u32 	[%rd30], %r78;
	add.s32 	%r94, %r94, 4;
	ld.global.u32 	%r79, [%rd28+4];
	add.s32 	%r89, %r89, 4;
	st.global.u32 	[%rd30+4], %r79;
	add.s32 	%r98, %r98, 4;
	setp.ne.s32 	%p20, %r98, 0;
	@%p20 bra 	$L__BB1_16;
$L__BB1_17:
	ret;
$L__BB1_18:
	mul.wide.s32 	%rd9, %r80, 4;
	add.s64 	%rd10, %rd2, %rd9;
	ld.global.u32 	%r58, [%rd10];
	mul.wide.s32 	%rd11, %r81, 4;
	add.s64 	%rd12, %rd2, %rd11;
	ld.global.u32 	%r60, [%rd12];
	setp.gt.s32 	%p6, %r58, %r60;
	setp.le.s32 	%p7, %r58, %r60;
	selp.u32 	%r62, 1, 0, %p7;
	add.s32 	%r80, %r80, %r62;
	selp.u32 	%r63, 1, 0, %p6;
	add.s32 	%r81, %r81, %r63;
	min.s32 	%r64, %r58, %r60;
	add.s32 	%r25, %r89, 1;
	mul.wide.s32 	%rd13, %r89, 4;
	add.s64 	%rd14, %rd1, %rd13;
	st.global.u32 	[%rd14], %r64;
	setp.lt.s32 	%p8, %r80, %r3;
	setp.lt.s32 	%p9, %r81, %r4;
	and.pred  	%p10, %p8, %p9;
	mov.u32 	%r89, %r25;
	@%p10 bra 	$L__BB1_18;
	bra.uni 	$L__BB1_3;

}


// ===== COMPILED SASS (sm_100) =====

	.target	sm_100

	.elftype	@"ET_EXEC"


//--------------------- .note.nv.tkinfo           --------------------------
	.section	.note.nv.tkinfo,"",@"SHT_NOTE"
	.sectionflags	@"SHF_NOTE_NV_TKINFO"
	.tkinfo
        /*0018*/ 	.word	0x00000002
        /*0030*/ 	.string	""
        /*0030*/ 	.string	"ptxas"
        /*0030*/ 	.string	"Cuda compilation tools, release 13.0, V13.0.88"
        /*0030*/ 	.string	"Build cuda_13.0.r13.0/compiler.36424714_0"
        /*0030*/ 	.string	"-arch sm_100 -m 64 "



//--------------------- .note.nv.cuinfo           --------------------------
	.section	.note.nv.cuinfo,"",@"SHT_NOTE"
	.sectionflags	@"SHF_NOTE_NV_CUINFO"
        /*0018*/ 	.short	0x0002
        /*001a*/ 	.short	0x0064
        /*001c*/ 	.short	0x0082
	.zero		2


//--------------------- .nv.info                  --------------------------
	.section	.nv.info,"",@"SHT_CUDA_INFO"
	.align	4


	//----- nvinfo : EIATTR_REGCOUNT
	.align		4
        /*0000*/ 	.byte	0x04, 0x2f
        /*0002*/ 	.short	(.L_1 - .L_0)
	.align		4
.L_0:
        /*0004*/ 	.word	index@(_Z17parallelQuickSortPiii)
        /*0008*/ 	.word	0x00000020


	//----- nvinfo : EIATTR_FRAME_SIZE
	.align		4
.L_1:
        /*000c*/ 	.byte	0x04, 0x11
        /*000e*/ 	.short	(.L_3 - .L_2)
	.align		4
.L_2:
        /*0010*/ 	.word	index@(_Z17parallelQuickSortPiii)
        /*0014*/ 	.word	0x00004000


	//----- nvinfo : EIATTR_REGCOUNT
	.align		4
.L_3:
        /*0018*/ 	.byte	0x04, 0x2f
        /*001a*/ 	.short	(.L_5 - .L_4)
	.align		4
.L_4:
        /*001c*/ 	.word	index@(_Z9kWayMergePiS_ii)
        /*0020*/ 	.word	0x00000018


	//----- nvinfo : EIATTR_FRAME_SIZE
	.align		4
.L_5:
        /*0024*/ 	.byte	0x04, 0x11
        /*0026*/ 	.short	(.L_7 - .L_6)
	.align		4
.L_6:
        /*0028*/ 	.word	index@(_Z9kWayMergePiS_ii)
        /*002c*/ 	.word	0x00000000


	//----- nvinfo : EIATTR_MIN_STACK_SIZE
	.align		4
.L_7:
        /*0030*/ 	.byte	0x04, 0x12
        /*0032*/ 	.short	(.L_9 - .L_8)
	.align		4
.L_8:
        /*0034*/ 	.word	index@(_Z9kWayMergePiS_ii)
        /*0038*/ 	.word	0x00000000


	//----- nvinfo : EIATTR_MIN_STACK_SIZE
	.align		4
.L_9:
        /*003c*/ 	.byte	0x04, 0x12
        /*003e*/ 	.short	(.L_11 - .L_10)
	.align		4
.L_10:
        /*0040*/ 	.word	index@(_Z17parallelQuickSortPiii)
        /*0044*/ 	.word	0x00004000
.L_11:


//--------------------- .nv.compat                --------------------------
	.section	.nv.compat,"",@"SHT_CUDA_COMPAT_INFO"
	.align	4
        /*0000*/ 	.byte	0x02, 0x09, 0x00, 0x00, 0x02, 0x02, 0x01, 0x00, 0x02, 0x05, 0x05, 0x00, 0x03, 0x07, 0x01, 0x01
        /*0010*/ 	.byte	0x02, 0x03, 0x00, 0x00, 0x02, 0x06, 0x01, 0x00, 0x04, 0x0b, 0x08, 0x00, 0x09, 0x00, 0x00, 0x00
        /*0020*/ 	.byte	0x00, 0x00, 0x00, 0x00


//--------------------- .nv.info._Z9kWayMergePiS_ii --------------------------
	.section	.nv.info._Z9kWayMergePiS_ii,"",@"SHT_CUDA_INFO"
	.sectionflags	@""
	.align	4


	//----- nvinfo : EIATTR_CUDA_API_VERSION
	.align		4
        /*0000*/ 	.byte	0x04, 0x37
        /*0002*/ 	.short	(.L_13 - .L_12)
.L_12:
        /*0004*/ 	.word	0x00000082


	//----- nvinfo : EIATTR_KPARAM_INFO
	.align		4
.L_13:
        /*0008*/ 	.byte	0x04, 0x17
        /*000a*/ 	.short	(.L_15 - .L_14)
.L_14:
        /*000c*/ 	.word	0x00000000
        /*0010*/ 	.short	0x0003
        /*0012*/ 	.short	0x0014
        /*0014*/ 	.byte	0x00, 0xf0, 0x11, 0x00


	//----- nvinfo : EIATTR_KPARAM_INFO
	.align		4
.L_15:
        /*0018*/ 	.byte	0x04, 0x17
        /*001a*/ 	.short	(.L_17 - .L_16)
.L_16:
        /*001c*/ 	.word	0x00000000
        /*0020*/ 	.short	0x0002
        /*0022*/ 	.short	0x0010
        /*0024*/ 	.byte	0x00, 0xf0, 0x11, 0x00


	//----- nvinfo : EIATTR_KPARAM_INFO
	.align		4
.L_17:
        /*0028*/ 	.byte	0x04, 0x17
        /*002a*/ 	.short	(.L_19 - .L_18)
.L_18:
        /*002c*/ 	.word	0x00000000
        /*0030*/ 	.short	0x0001
        /*0032*/ 	.short	0x0008
        /*0034*/ 	.byte	0x00, 0xf5, 0x21, 0x00


	//----- nvinfo : EIATTR_KPARAM_INFO
	.align		4
.L_19:
        /*0038*/ 	.byte	0x04, 0x17
        /*003a*/ 	.short	(.L_21 - .L_20)
.L_20:
        /*003c*/ 	.word	0x00000000
        /*0040*/ 	.short	0x0000
        /*0042*/ 	.short	0x0000
        /*0044*/ 	.byte	0x00, 0xf5, 0x21, 0x00


	//----- nvinfo : EIATTR_SPARSE_MMA_MASK
	.align		4
.L_21:
        /*0048*/ 	.byte	0x03, 0x50
        /*004a*/ 	.short	0x0000


	//----- nvinfo : EIATTR_MAXREG_COUNT
	.align		4
        /*004c*/ 	.byte	0x03, 0x1b
        /*004e*/ 	.short	0x00ff


	//----- nvinfo : EIATTR_MERCURY_ISA_VERSION
	.align		4
        /*0050*/ 	.byte	0x03, 0x5f
        /*0052*/ 	.short	0x0101


	//----- nvinfo : EIATTR_VRC_CTA_INIT_COUNT
	.align		4
        /*0054*/ 	.byte	0x02, 0x4a
	.zero		1
	.zero		1


	//----- nvinfo : EIATTR_EXIT_INSTR_OFFSETS
	.align		4
        /*0058*/ 	.byte	0x04, 0x1c
        /*005a*/ 	.short	(.L_23 - .L_22)


	//   ....[0]....
.L_22:
        /*005c*/ 	.word	0x00000090


	//   ....[1]....
        /*0060*/ 	.word	0x000000c0


	//   ....[2]....
        /*0064*/ 	.word	0x000005a0


	//   ....[3]....
        /*0068*/ 	.word	0x00000700


	//   ....[4]....
        /*006c*/ 	.word	0x000008a0


	//----- nvinfo : EIATTR_CRS_STACK_SIZE
	.align		4
.L_23:
        /*0070*/ 	.byte	0x04, 0x1e
        /*0072*/ 	.short	(.L_25 - .L_24)
.L_24:
        /*0074*/ 	.word	0x00000000


	//----- nvinfo : EIATTR_CBANK_PARAM_SIZE
	.align		4
.L_25:
        /*0078*/ 	.byte	0x03, 0x19
        /*007a*/ 	.short	0x0018


	//----- nvinfo : EIATTR_PARAM_CBANK
	.align		4
        /*007c*/ 	.byte	0x04, 0x0a
        /*007e*/ 	.short	(.L_27 - .L_26)
	.align		4
.L_26:
        /*0080*/ 	.word	index@(.nv.constant0._Z9kWayMergePiS_ii)
        /*0084*/ 	.short	0x0380
        /*0086*/ 	.short	0x0018


	//----- nvinfo : EIATTR_SW_WAR
	.align		4
.L_27:
        /*0088*/ 	.byte	0x04, 0x36
        /*008a*/ 	.short	(.L_29 - .L_28)
.L_28:
        /*008c*/ 	.word	0x00000008
.L_29:


//--------------------- .nv.info._Z17parallelQuickSortPiii --------------------------
	.section	.nv.info._Z17parallelQuickSortPiii,"",@"SHT_CUDA_INFO"
	.sectionflags	@""
	.align	4


	//----- nvinfo : EIATTR_CUDA_API_VERSION
	.align		4
        /*0000*/ 	.byte	0x04, 0x37
        /*0002*/ 	.short	(.L_31 - .L_30)
.L_30:
        /*0004*/ 	.word	0x00000082


	//----- nvinfo : EIATTR_KPARAM_INFO
	.align		4
.L_31:
        /*0008*/ 	.byte	0x04, 0x17
        /*000a*/ 	.short	(.L_33 - .L_32)
.L_32:
        /*000c*/ 	.word	0x00000000
        /*0010*/ 	.short	0x0002
        /*0012*/ 	.short	0x000c
        /*0014*/ 	.byte	0x00, 0xf0, 0x11, 0x00


	//----- nvinfo : EIATTR_KPARAM_INFO
	.align		4
.L_33:
        /*0018*/ 	.byte	0x04, 0x17
        /*001a*/ 	.short	(.L_35 - .L_34)
.L_34:
        /*001c*/ 	.word	0x00000000
        /*0020*/ 	.short	0x0001
        /*0022*/ 	.short	0x0008
        /*0024*/ 	.byte	0x00, 0xf0, 0x11, 0x00


	//----- nvinfo : EIATTR_KPARAM_INFO
	.align		4
.L_35:
        /*0028*/ 	.byte	0x04, 0x17
        /*002a*/ 	.short	(.L_37 - .L_36)
.L_36:
        /*002c*/ 	.word	0x00000000
        /*0030*/ 	.short	0x0000
        /*0032*/ 	.short	0x0000
        /*0034*/ 	.byte	0x00, 0xf5, 0x21, 0x00


	//----- nvinfo : EIATTR_SPARSE_MMA_MASK
	.align		4
.L_37:
        /*0038*/ 	.byte	0x03, 0x50
        /*003a*/ 	.short	0x0000


	//----- nvinfo : EIATTR_MAXREG_COUNT
	.align		4
        /*003c*/ 	.byte	0x03, 0x1b
        /*003e*/ 	.short	0x00ff


	//----- nvinfo : EIATTR_MERCURY_ISA_VERSION
	.align		4
        /*0040*/ 	.byte	0x03, 0x5f
        /*0042*/ 	.short	0x0101


	//----- nvinfo : EIATTR_VRC_CTA_INIT_COUNT
	.align		4
        /*0044*/ 	.byte	0x02, 0x4a
	.zero		1
	.zero		1


	//----- nvinfo : EIATTR_EXIT_INSTR_OFFSETS
	.align		4
        /*0048*/ 	.byte	0x04, 0x1c
        /*004a*/ 	.short	(.L_39 - .L_38)


	//   ....[0]....
.L_38:
        /*004c*/ 	.word	0x000000a0


	//   ....[1]....
        /*0050*/ 	.word	0x000000d0


	//   ....[2]....
        /*0054*/ 	.word	0x00000ab0


	//----- nvinfo : EIATTR_CRS_STACK_SIZE
	.align		4
.L_39:
        /*0058*/ 	.byte	0x04, 0x1e
        /*005a*/ 	.short	(.L_41 - .L_40)
.L_40:
        /*005c*/ 	.word	0x00000000


	//----- nvinfo : EIATTR_CBANK_PARAM_SIZE
	.align		4
.L_41:
        /*0060*/ 	.byte	0x03, 0x19
        /*0062*/ 	.short	0x0010


	//----- nvinfo : EIATTR_PARAM_CBANK
	.align		4
        /*0064*/ 	.byte	0x04, 0x0a
        /*0066*/ 	.short	(.L_43 - .L_42)
	.align		4
.L_42:
        /*0068*/ 	.word	index@(.nv.constant0._Z17parallelQuickSortPiii)
        /*006c*/ 	.short	0x0380
        /*006e*/ 	.short	0x0010


	//----- nvinfo : EIATTR_SW_WAR
	.align		4
.L_43:
        /*0070*/ 	.byte	0x04, 0x36
        /*0072*/ 	.short	(.L_45 - .L_44)
.L_44:
        /*0074*/ 	.word	0x00000008
.L_45:


//--------------------- .nv.callgraph             --------------------------
	.section	.nv.callgraph,"",@"SHT_CUDA_CALLGRAPH"
	.align	4
	.sectionentsize	8
	.align		4
        /*0000*/ 	.word	0x00000000
	.align		4
        /*0004*/ 	.word	0xffffffff
	.align		4
        /*0008*/ 	.word	0x00000000
	.align		4
        /*000c*/ 	.word	0xfffffffe
	.align		4
        /*0010*/ 	.word	0x00000000
	.align		4
        /*0014*/ 	.word	0xfffffffd
	.align		4
        /*0018*/ 	.word	0x00000000
	.align		4
        /*001c*/ 	.word	0xfffffffc


//--------------------- .text._Z9kWayMergePiS_ii  --------------------------
	.section	.text._Z9kWayMergePiS_ii,"ax",@progbits
	.align	128
        .global         _Z9kWayMergePiS_ii
        .type           _Z9kWayMergePiS_ii,@function
        .size           _Z9kWayMergePiS_ii,(.L_x_33 - _Z9kWayMergePiS_ii)
        .other          _Z9kWayMergePiS_ii,@"STO_CUDA_ENTRY STV_DEFAULT"
_Z9kWayMergePiS_ii:
.text._Z9kWayMergePiS_ii:
[----:B------:R-:W-:Y:S01]  /*0000*/  LDC R1, c[0x0][0x37c] ;  /* 0x0000df00ff017b82 */ /* 0x000fe20000000800 */
[----:B------:R-:W0:Y:S07]  /*0010*/  S2R R3, SR_TID.X ;  /* 0x0000000000037919 */ /* 0x000e2e0000002100 */
[----:B------:R-:W0:Y:S08]  /*0020*/  S2UR UR4, SR_CTAID.X ;  /* 0x00000000000479c3 */ /* 0x000e300000002500 */
[----:B------:R-:W0:Y:S08]  /*0030*/  LDC R0, c[0x0][0x360] ;  /* 0x0000d800ff007b82 */ /* 0x000e300000000800 */
[----:B------:R-:W1:Y:S01]  /*0040*/  LDC.64 R10, c[0x0][0x390] ;  /* 0x0000e400ff0a7b82 */ /* 0x000e620000000a00 */
[----:B0-----:R-:W-:-:S04]  /*0050*/  IMAD R0, R0, UR4, R3 ;  /* 0x0000000400007c24 */ /* 0x001fc8000f8e0203 */
[----:B-1----:R-:W-:-:S04]  /*0060*/  IMAD R0, R0, R11, RZ ;  /* 0x0000000b00007224 */ /* 0x002fc800078e02ff */
[----:B------:R-:W-:-:S05]  /*0070*/  IMAD.SHL.U32 R5, R0, 0x2, RZ ;  /* 0x0000000200057824 */ /* 0x000fca00078e00ff */
[----:B------:R-:W-:-:S13]  /*0080*/  ISETP.GE.AND P0, PT, R5, R10, PT ;  /* 0x0000000a0500720c */ /* 0x000fda0003f06270 */
[----:B------:R-:W-:Y:S05]  /*0090*/  @P0 EXIT ;  /* 0x000000000000094d */ /* 0x000fea0003800000 */
[----:B------:R-:W-:-:S05]  /*00a0*/  IMAD.IADD R3, R5, 0x1, R11 ;  /* 0x0000000105037824 */ /* 0x000fca00078e020b */
[----:B------:R-:W-:-:S13]  /*00b0*/  ISETP.GE.AND P0, PT, R3, R10, PT ;  /* 0x0000000a0300720c */ /* 0x000fda0003f06270 */
[----:B------:R-:W-:Y:S05]  /*00c0*/  @P0 EXIT ;  /* 0x000000000000094d */ /* 0x000fea0003800000 */
[----:B------:R-:W0:Y:S01]  /*00d0*/  LDC.64 R6, c[0x0][0x380] ;  /* 0x0000e000ff067b82 */ /* 0x000e220000000a00 */
[----:B------:R-:W-:Y:S01]  /*00e0*/  ISETP.GE.AND P0, PT, R11, 0x1, PT ;  /* 0x000000010b00780c */ /* 0x000fe20003f06270 */
[----:B------:R-:W1:Y:S01]  /*00f0*/  LDCU.64 UR8, c[0x0][0x358] ;  /* 0x00006b00ff0877ac */ /* 0x000e620008000a00 */
[C---:B------:R-:W-:Y:S01]  /*0100*/  VIMNMX R4, PT, PT, R3.reuse, R10, PT ;  /* 0x0000000a03047248 */ /* 0x040fe20003fe0100 */
[----:B------:R-:W-:Y:S01]  /*0110*/  BSSY.RECONVERGENT B0, `(.L_x_0) ;  /* 0x0000019000007945 */ /* 0x000fe20003800200 */
[----:B------:R-:W-:Y:S02]  /*0120*/  VIADDMNMX R2, R3, R11, R10, PT ;  /* 0x0000000b03027246 */ /* 0x000fe4000380010a */
[----:B------:R-:W-:Y:S01]  /*0130*/  ISETP.GE.OR P0, PT, R5, R4, !P0 ;  /* 0x000000040500720c */ /* 0x000fe20004706670 */
[----:B------:R-:W2:Y:S01]  /*0140*/  LDC.64 R8, c[0x0][0x388] ;  /* 0x0000e200ff087b82 */ /* 0x000ea20000000a00 */
[----:B------:R-:W-:-:S11]  /*0150*/  MOV R0, R5 ;  /* 0x0000000500007202 */ /* 0x000fd60000000f00 */
[----:B-1----:R-:W-:Y:S05]  /*0160*/  @P0 BRA `(.L_x_1) ;  /* 0x00000000004c0947 */ /* 0x002fea0003800000 */
.L_x_2:
[----:B0-----:R-:W-:-:S04]  /*0170*/  IMAD.WIDE R10, R5, 0x4, R6 ;  /* 0x00000004050a7825 */ /* 0x001fc800078e0206 */
[----:B------:R-:W-:Y:S02]  /*0180*/  IMAD.WIDE R12, R3, 0x4, R6 ;  /* 0x00000004030c7825 */ /* 0x000fe400078e0206 */
[----:B------:R-:W3:Y:S04]  /*0190*/  LDG.E R10, desc[UR8][R10.64] ;  /* 0x000000080a0a7981 */ /* 0x000ee8000c1e1900 */
[----:B------:R-:W3:Y:S01]  /*01a0*/  LDG.E R13, desc[UR8][R12.64] ;  /* 0x000000080c0d7981 */ /* 0x000ee2000c1e1900 */
[----:B--2---:R-:W-:-:S04]  /*01b0*/  IMAD.WIDE R14, R0, 0x4, R8 ;  /* 0x00000004000e7825 */ /* 0x004fc800078e0208 */
[----:B------:R-:W-:Y:S02]  /*01c0*/  VIADD R19, R3, 0x1 ;  /* 0x0000000103137836 */ /* 0x000fe40000000000 */
[----:B------:R-:W-:Y:S02]  /*01d0*/  VIADD R17, R5, 0x1 ;  /* 0x0000000105117836 */ /* 0x000fe40000000000 */
[----:B------:R-:W-:Y:S01]  /*01e0*/  VIADD R0, R0, 0x1 ;  /* 0x0000000100007836 */ /* 0x000fe20000000000 */
[CC--:B---3--:R-:W-:Y:S02]  /*01f0*/  ISETP.GT.AND P0, PT, R10.reuse, R13.reuse, PT ;  /* 0x0000000d0a00720c */ /* 0x0c8fe40003f04270 */
[CC--:B------:R-:W-:Y:S02]  /*0200*/  ISETP.GT.AND P1, PT, R10.reuse, R13.reuse, PT ;  /* 0x0000000d0a00720c */ /* 0x0c0fe40003f24270 */
[----:B------:R-:W-:-:S05]  /*0210*/  VIMNMX R21, PT, PT, R10, R13, PT ;  /* 0x0000000d0a157248 */ /* 0x000fca0003fe0100 */
[----:B------:R1:W-:Y:S04]  /*0220*/  STG.E desc[UR8][R14.64], R21 ;  /* 0x000000150e007986 */ /* 0x0003e8000c101908 */
[----:B------:R-:W-:Y:S02]  /*0230*/  @!P0 IMAD.MOV R19, RZ, RZ, R3 ;  /* 0x000000ffff138224 */ /* 0x000fe400078e0203 */
[----:B------:R-:W-:Y:S02]  /*0240*/  @P1 IADD3 R17, PT, PT, R5, RZ, RZ ;  /* 0x000000ff05111210 */ /* 0x000fe40007ffe0ff */
[----:B------:R-:W-:Y:S01]  /*0250*/  IMAD.MOV.U32 R3, RZ, RZ, R19 ;  /* 0x000000ffff037224 */ /* 0x000fe200078e0013 */
[----:B------:R-:W-:Y:S02]  /*0260*/  ISETP.GE.AND P0, PT, R19, R2, PT ;  /* 0x000000021300720c */ /* 0x000fe40003f06270 */
[----:B------:R-:W-:-:S02]  /*0270*/  ISETP.LT.AND P1, PT, R17, R4, PT ;  /* 0x000000041100720c */ /* 0x000fc40003f21270 */
[----:B------:R-:W-:-:S11]  /*0280*/  MOV R5, R17 ;  /* 0x0000001100057202 */ /* 0x000fd60000000f00 */
[----:B-1----:R-:W-:Y:S05]  /*0290*/  @!P0 BRA P1, `(.L_x_2) ;  /* 0xfffffffc00b48947 */ /* 0x002fea000083ffff */
.L_x_1:
[----:B------:R-:W-:Y:S05]  /*02a0*/  BSYNC.RECONVERGENT B0 ;  /* 0x0000000000007941 */ /* 0x000fea0003800200 */
.L_x_0:
[----:B------:R-:W-:Y:S01]  /*02b0*/  ISETP.GE.AND P0, PT, R5, R4, PT ;  /* 0x000000040500720c */ /* 0x000fe20003f06270 */
[----:B------:R-:W-:-:S12]  /*02c0*/  BSSY.RECONVERGENT B0, `(.L_x_3) ;  /* 0x000002c000007945 */ /* 0x000fd80003800200 */
[----:B------:R-:W-:Y:S05]  /*02d0*/  @P0 BRA `(.L_x_4) ;  /* 0x0000000000a80947 */ /* 0x000fea0003800000 */
[C---:B0-----:R-:W-:Y:S01]  /*02e0*/  IMAD.IADD R6, R4.reuse, 0x1, -R5 ;  /* 0x0000000104067824 */ /* 0x041fe200078e0a05 */
[----:B------:R-:W-:Y:S01]  /*02f0*/  IADD3 R7, PT, PT, -R4, R5, RZ ;  /* 0x0000000504077210 */ /* 0x000fe20007ffe1ff */
[----:B------:R-:W-:Y:S03]  /*0300*/  BSSY.RECONVERGENT B1, `(.L_x_5) ;  /* 0x0000010000017945 */ /* 0x000fe60003800200 */
[----:B------:R-:W-:Y:S02]  /*0310*/  LOP3.LUT P1, R6, R6, 0x3, RZ, 0xc0, !PT ;  /* 0x0000000306067812 */ /* 0x000fe4000782c0ff */
[----:B------:R-:W-:-:S11]  /*0320*/  ISETP.GT.U32.AND P0, PT, R7, -0x4, PT ;  /* 0xfffffffc0700780c */ /* 0x000fd60003f04070 */
[----:B------:R-:W-:Y:S05]  /*0330*/  @!P1 BRA `(.L_x_6) ;  /* 0x0000000000309947 */ /* 0x000fea0003800000 */
[----:B------:R-:W0:Y:S01]  /*0340*/  LDC.64 R12, c[0x0][0x380] ;  /* 0x0000e000ff0c7b82 */ /* 0x000e220000000a00 */
[----:B------:R-:W-:-:S07]  /*0350*/  IMAD.MOV R14, RZ, RZ, -R6 ;  /* 0x000000ffff0e7224 */ /* 0x000fce00078e0a06 */
[----:B--2---:R-:W1:Y:S02]  /*0360*/  LDC.64 R8, c[0x0][0x388] ;  /* 0x0000e200ff087b82 */ /* 0x004e640000000a00 */
.L_x_7:
[----:B0--3--:R-:W-:-:S06]  /*0370*/  IMAD.WIDE R6, R5, 0x4, R12 ;  /* 0x0000000405067825 */ /* 0x009fcc00078e020c */
[----:B------:R-:W2:Y:S01]  /*0380*/  LDG.E R7, desc[UR8][R6.64] ;  /* 0x0000000806077981 */ /* 0x000ea2000c1e1900 */
[----:B-1----:R-:W-:Y:S01]  /*0390*/  IMAD.WIDE R10, R0, 0x4, R8 ;  /* 0x00000004000a7825 */ /* 0x002fe200078e0208 */
[----:B------:R-:W-:-:S03]  /*03a0*/  IADD3 R5, PT, PT, R5, 0x1, RZ ;  /* 0x0000000105057810 */ /* 0x000fc60007ffe0ff */
[----:B------:R-:W-:Y:S02]  /*03b0*/  VIADD R14, R14, 0x1 ;  /* 0x000000010e0e7836 */ /* 0x000fe40000000000 */
[----:B------:R-:W-:-:S03]  /*03c0*/  VIADD R0, R0, 0x1 ;  /* 0x0000000100007836 */ /* 0x000fc60000000000 */
[----:B------:R-:W-:Y:S01]  /*03d0*/  ISETP.NE.AND P1, PT, R14, RZ, PT ;  /* 0x000000ff0e00720c */ /* 0x000fe20003f25270 */
[----:B--2---:R3:W-:-:S12]  /*03e0*/  STG.E desc[UR8][R10.64], R7 ;  /* 0x000000070a007986 */ /* 0x0047d8000c101908 */
[----:B------:R-:W-:Y:S05]  /*03f0*/  @P1 BRA `(.L_x_7) ;  /* 0xfffffffc00dc1947 */ /* 0x000fea000383ffff */
.L_x_6:
[----:B------:R-:W-:Y:S05]  /*0400*/  BSYNC.RECONVERGENT B1 ;  /* 0x0000000000017941 */ /* 0x000fea0003800200 */
.L_x_5:
[----:B------:R-:W-:Y:S05]  /*0410*/  @P0 BRA `(.L_x_4) ;  /* 0x0000000000580947 */ /* 0x000fea0003800000 */
[----:B---3--:R-:W0:Y:S01]  /*0420*/  LDC.64 R6, c[0x0][0x388] ;  /* 0x0000e200ff067b82 */ /* 0x008e220000000a00 */
[----:B------:R-:W-:-:S07]  /*0430*/  IMAD.IADD R4, R5, 0x1, -R4 ;  /* 0x0000000105047824 */ /* 0x000fce00078e0a04 */
[----:B--2---:R-:W1:Y:S01]  /*0440*/  LDC.64 R8, c[0x0][0x380] ;  /* 0x0000e000ff087b82 */ /* 0x004e620000000a00 */
[----:B0-----:R-:W-:-:S05]  /*0450*/  IADD3 R6, P1, PT, R6, 0x8, RZ ;  /* 0x0000000806067810 */ /* 0x001fca0007f3e0ff */
[----:B------:R-:W-:Y:S01]  /*0460*/  IMAD.X R7, RZ, RZ, R7, P1 ;  /* 0x000000ffff077224 */ /* 0x000fe200008e0607 */
[----:B-1----:R-:W-:-:S04]  /*0470*/  IADD3 R8, P0, PT, R8, 0x8, RZ ;  /* 0x0000000808087810 */ /* 0x002fc80007f1e0ff */
[----:B------:R-:W-:-:S09]  /*0480*/  IADD3.X R9, PT, PT, RZ, R9, RZ, P0, !PT ;  /* 0x00000009ff097210 */ /* 0x000fd200007fe4ff */
.L_x_8:
[----:B------:R-:W-:-:S05]  /*0490*/  IMAD.WIDE R10, R5, 0x4, R8 ;  /* 0x00000004050a7825 */ /* 0x000fca00078e0208 */
[----:B-1----:R-:W2:Y:S01]  /*04a0*/  LDG.E R15, desc[UR8][R10.64+-0x8] ;  /* 0xfffff8080a0f7981 */ /* 0x002ea2000c1e1900 */
[----:B------:R-:W-:-:S05]  /*04b0*/  IMAD.WIDE R12, R0, 0x4, R6 ;  /* 0x00000004000c7825 */ /* 0x000fca00078e0206 */
[----:B--2---:R1:W-:Y:S04]  /*04c0*/  STG.E desc[UR8][R12.64+-0x8], R15 ;  /* 0xfffff80f0c007986 */ /* 0x0043e8000c101908 */
[----:B------:R-:W2:Y:S04]  /*04d0*/  LDG.E R17, desc[UR8][R10.64+-0x4] ;  /* 0xfffffc080a117981 */ /* 0x000ea8000c1e1900 */
[----:B--2---:R1:W-:Y:S04]  /*04e0*/  STG.E desc[UR8][R12.64+-0x4], R17 ;  /* 0xfffffc110c007986 */ /* 0x0043e8000c101908 */
[----:B------:R-:W2:Y:S04]  /*04f0*/  LDG.E R19, desc[UR8][R10.64] ;  /* 0x000000080a137981 */ /* 0x000ea8000c1e1900 */
[----:B--2---:R1:W-:Y:S04]  /*0500*/  STG.E desc[UR8][R12.64], R19 ;  /* 0x000000130c007986 */ /* 0x0043e8000c101908 */
[----:B------:R-:W2:Y:S01]  /*0510*/  LDG.E R21, desc[UR8][R10.64+0x4] ;  /* 0x000004080a157981 */ /* 0x000ea2000c1e1900 */
[----:B------:R-:W-:Y:S01]  /*0520*/  VIADD R4, R4, 0x4 ;  /* 0x0000000404047836 */ /* 0x000fe20000000000 */
[----:B------:R-:W-:Y:S01]  /*0530*/  IADD3 R5, PT, PT, R5, 0x4, RZ ;  /* 0x0000000405057810 */ /* 0x000fe20007ffe0ff */
[----:B------:R-:W-:-:S03]  /*0540*/  VIADD R0, R0, 0x4 ;  /* 0x0000000400007836 */ /* 0x000fc60000000000 */
[----:B------:R-:W-:Y:S01]  /*0550*/  ISETP.NE.AND P0, PT, R4, RZ, PT ;  /* 0x000000ff0400720c */ /* 0x000fe20003f05270 */
[----:B--2---:R1:W-:-:S12]  /*0560*/  STG.E desc[UR8][R12.64+0x4], R21 ;  /* 0x000004150c007986 */ /* 0x0043d8000c101908 */
[----:B------:R-:W-:Y:S05]  /*0570*/  @P0 BRA `(.L_x_8) ;  /* 0xfffffffc00c40947 */ /* 0x000fea000383ffff */
.L_x_4:
[----:B------:R-:W-:Y:S05]  /*0580*/  BSYNC.RECONVERGENT B0 ;  /* 0x0000000000007941 */ /* 0x000fea0003800200 */
.L_x_3:
[----:B------:R-:W-:-:S13]  /*0590*/  ISETP.GE.AND P0, PT, R3, R2, PT ;  /* 0x000000020300720c */ /* 0x000fda0003f06270 */
[----:B------:R-:W-:Y:S05]  /*05a0*/  @P0 EXIT ;  /* 0x000000000000094d */ /* 0x000fea0003800000 */
[C-C-:B------:R-:W-:Y:S01]  /*05b0*/  IMAD.IADD R4, R2.reuse, 0x1, -R3.reuse ;  /* 0x0000000102047824 */ /* 0x140fe200078e0a03 */
[----:B------:R-:W-:Y:S01]  /*05c0*/  IADD3 R5, PT, PT, -R2, R3, RZ ;  /* 0x0000000302057210 */ /* 0x000fe20007ffe1ff */
[----:B------:R-:W-:Y:S01]  /*05d0*/  BSSY.RECONVERGENT B0, `(.L_x_9) ;  /* 0x0000012000007945 */ /* 0x000fe20003800200 */
[----:B-1----:R-:W-:Y:S02]  /*05e0*/  IMAD.MOV.U32 R13, RZ, RZ, R3 ;  /* 0x000000ffff0d7224 */ /* 0x002fe400078e0003 */
[----:B------:R-:W-:Y:S02]  /*05f0*/  LOP3.LUT P1, R4, R4, 0x3, RZ, 0xc0, !PT ;  /* 0x0000000304047812 */ /* 0x000fe4000782c0ff */
[----:B------:R-:W-:-:S11]  /*0600*/  ISETP.GT.U32.AND P0, PT, R5, -0x4, PT ;  /* 0xfffffffc0500780c */ /* 0x000fd60003f04070 */
[----:B------:R-:W-:Y:S05]  /*0610*/  @!P1 BRA `(.L_x_10) ;  /* 0x0000000000349947 */ /* 0x000fea0003800000 */
[----:B---3--:R-:W1:Y:S01]  /*0620*/  LDC.64 R10, c[0x0][0x380] ;  /* 0x0000e000ff0a7b82 */ /* 0x008e620000000a00 */
[----:B------:R-:W-:Y:S01]  /*0630*/  IADD3 R12, PT, PT, -R4, RZ, RZ ;  /* 0x000000ff040c7210 */ /* 0x000fe20007ffe1ff */
[----:B------:R-:W-:-:S06]  /*0640*/  IMAD.MOV.U32 R13, RZ, RZ, R3 ;  /* 0x000000ffff0d7224 */ /* 0x000fcc00078e0003 */
[----:B0-----:R-:W0:Y:S02]  /*0650*/  LDC.64 R6, c[0x0][0x388] ;  /* 0x0000e200ff067b82 */ /* 0x001e240000000a00 */
.L_x_11:
[----:B-1--4-:R-:W-:-:S06]  /*0660*/  IMAD.WIDE R4, R13, 0x4, R10 ;  /* 0x000000040d047825 */ /* 0x012fcc00078e020a */
[----:B------:R-:W3:Y:S01]  /*0670*/  LDG.E R5, desc[UR8][R4.64] ;  /* 0x0000000804057981 */ /* 0x000ee2000c1e1900 */
[----:B0-2---:R-:W-:Y:S01]  /*0680*/  IMAD.WIDE R8, R0, 0x4, R6 ;  /* 0x0000000400087825 */ /* 0x005fe200078e0206 */
[----:B------:R-:W-:Y:S02]  /*0690*/  IADD3 R12, PT, PT, R12, 0x1, RZ ;  /* 0x000000010c0c7810 */ /* 0x000fe40007ffe0ff */
[----:B------:R-:W-:Y:S01]  /*06a0*/  IADD3 R0, PT, PT, R0, 0x1, RZ ;  /* 0x0000000100007810 */ /* 0x000fe20007ffe0ff */
[----:B------:R-:W-:Y:S01]  /*06b0*/  VIADD R13, R13, 0x1 ;  /* 0x000000010d0d7836 */ /* 0x000fe20000000000 */
[----:B------:R-:W-:Y:S01]  /*06c0*/  ISETP.NE.AND P1, PT, R12, RZ, PT ;  /* 0x000000ff0c00720c */ /* 0x000fe20003f25270 */
[----:B---3--:R4:W-:-:S12]  /*06d0*/  STG.E desc[UR8][R8.64], R5 ;  /* 0x0000000508007986 */ /* 0x0089d8000c101908 */
[----:B------:R-:W-:Y:S05]  /*06e0*/  @P1 BRA `(.L_x_11) ;  /* 0xfffffffc00dc1947 */ /* 0x000fea000383ffff */
.L_x_10:
[----:B------:R-:W-:Y:S05]  /*06f0*/  BSYNC.RECONVERGENT B0 ;  /* 0x0000000000007941 */ /* 0x000fea0003800200 */
.L_x_9:
[----:B------:R-:W-:Y:S05]  /*0700*/  @P0 EXIT ;  /* 0x000000000000094d */ /* 0x000fea0003800000 */
[----:B------:R-:W1:Y:S01]  /*0710*/  LDCU.128 UR4, c[0x0][0x380] ;  /* 0x00007000ff0477ac */ /* 0x000e620008000c00 */
[----:B0-----:R-:W-:Y:S01]  /*0720*/  IMAD.IADD R6, R13, 0x1, -R2 ;  /* 0x000000010d067824 */ /* 0x001fe200078e0a02 */
[----:B-1----:R-:W-:Y:S02]  /*0730*/  UIADD3 UR4, UP0, UPT, UR4, 0x8, URZ ;  /* 0x0000000804047890 */ /* 0x002fe4000ff1e0ff */
[----:B------:R-:W-:Y:S02]  /*0740*/  UIADD3 UR6, UP1, UPT, UR6, 0x8, URZ ;  /* 0x0000000806067890 */ /* 0x000fe4000ff3e0ff */
[----:B------:R-:W-:Y:S02]  /*0750*/  UIADD3.X UR5, UPT, UPT, URZ, UR5, URZ, UP0, !UPT ;  /* 0x00000005ff057290 */ /* 0x000fe400087fe4ff */
[----:B------:R-:W-:-:S12]  /*0760*/  UIADD3.X UR7, UPT, UPT, URZ, UR7, URZ, UP1, !UPT ;  /* 0x00000007ff077290 */ /* 0x000fd80008ffe4ff */
.L_x_12:
[----:B------:R-:W-:Y:S01]  /*0770*/  MOV R2, UR4 ;  /* 0x0000000400027c02 */ /* 0x000fe20008000f00 */
[----:B------:R-:W-:-:S04]  /*0780*/  IMAD.U32 R3, RZ, RZ, UR5 ;  /* 0x00000005ff037e24 */ /* 0x000fc8000f8e00ff */
[----:B------:R-:W-:-:S05]  /*0790*/  IMAD.WIDE R2, R13, 0x4, R2 ;  /* 0x000000040d027825 */ /* 0x000fca00078e0202 */
[----:B0--3--:R-:W3:Y:S01]  /*07a0*/  LDG.E R7, desc[UR8][R2.64+-0x8] ;  /* 0xfffff80802077981 */ /* 0x009ee2000c1e1900 */
[----:B------:R-:W-:Y:S01]  /*07b0*/  MOV R4, UR6 ;  /* 0x0000000600047c02 */ /* 0x000fe20008000f00 */
[----:B----4-:R-:W-:-:S04]  /*07c0*/  IMAD.U32 R5, RZ, RZ, UR7 ;  /* 0x00000007ff057e24 */ /* 0x010fc8000f8e00ff */
[----:B------:R-:W-:-:S05]  /*07d0*/  IMAD.WIDE R4, R0, 0x4, R4 ;  /* 0x0000000400047825 */ /* 0x000fca00078e0204 */
[----:B---3--:R0:W-:Y:S04]  /*07e0*/  STG.E desc[UR8][R4.64+-0x8], R7 ;  /* 0xfffff80704007986 */ /* 0x0081e8000c101908 */
[----:B--2---:R-:W2:Y:S04]  /*07f0*/  LDG.E R9, desc[UR8][R2.64+-0x4] ;  /* 0xfffffc0802097981 */ /* 0x004ea8000c1e1900 */
[----:B--2---:R0:W-:Y:S04]  /*0800*/  STG.E desc[UR8][R4.64+-0x4], R9 ;  /* 0xfffffc0904007986 */ /* 0x0041e8000c101908 */
[----:B------:R-:W2:Y:S04]  /*0810*/  LDG.E R11, desc[UR8][R2.64] ;  /* 0x00000008020b7981 */ /* 0x000ea8000c1e1900 */
[----:B--2---:R0:W-:Y:S04]  /*0820*/  STG.E desc[UR8][R4.64], R11 ;  /* 0x0000000b04007986 */ /* 0x0041e8000c101908 */
[----:B------:R-:W2:Y:S01]  /*0830*/  LDG.E R15, desc[UR8][R2.64+0x4] ;  /* 0x00000408020f7981 */ /* 0x000ea2000c1e1900 */
[----:B------:R-:W-:Y:S01]  /*0840*/  IADD3 R6, PT, PT, R6, 0x4, RZ ;  /* 0x0000000406067810 */ /* 0x000fe20007ffe0ff */
[----:B------:R-:W-:Y:S01]  /*0850*/  VIADD R13, R13, 0x4 ;  /* 0x000000040d0d7836 */ /* 0x000fe20000000000 */
[----:B------:R-:W-:-:S02]  /*0860*/  IADD3 R0, PT, PT, R0, 0x4, RZ ;  /* 0x0000000400007810 */ /* 0x000fc40007ffe0ff */
[----:B------:R-:W-:Y:S01]  /*0870*/  ISETP.NE.AND P0, PT, R6, RZ, PT ;  /* 0x000000ff0600720c */ /* 0x000fe20003f05270 */
[----:B--2---:R0:W-:-:S12]  /*0880*/  STG.E desc[UR8][R4.64+0x4], R15 ;  /* 0x0000040f04007986 */ /* 0x0041d8000c101908 */
[----:B------:R-:W-:Y:S05]  /*0890*/  @P0 BRA `(.L_x_12) ;  /* 0xfffffffc00b40947 */ /* 0x000fea000383ffff */
[----:B------:R-:W-:Y:S05]  /*08a0*/  EXIT ;  /* 0x000000000000794d */ /* 0x000fea0003800000 */
.L_x_13:
[----:B------:R-:W-:-:S00]  /*08b0*/  BRA `(.L_x_13) ;  /* 0xfffffffc00fc7947 */ /* 0x000fc0000383ffff */
[----:B------:R-:W-:-:S00]  /*08c0*/  NOP ;  /* 0x0000000000007918 */ /* 0x000fc00000000000 */
        /* <DEDUP_REMOVED lines=11> */
.L_x_33:


//--------------------- .text._Z17parallelQuickSortPiii --------------------------
	.section	.text._Z17parallelQuickSortPiii,"ax",@progbits
	.align	128
        .global         _Z17parallelQuickSortPiii
        .type           _Z17parallelQuickSortPiii,@function
        .size           _Z17parallelQuickSortPiii,(.L_x_34 - _Z17parallelQuickSortPiii)
        .other          _Z17parallelQuickSortPiii,@"STO_CUDA_ENTRY STV_DEFAULT"
_Z17parallelQuickSortPiii:
.text._Z17parallelQuickSortPiii:
[----:B------:R-:W0:Y:S01]  /*0000*/  LDC R1, c[0x0][0x37c] ;  /* 0x0000df00ff017b82 */ /* 0x000e220000000800 */
[----:B------:R-:W1:Y:S07]  /*0010*/  S2R R3, SR_TID.X ;  /* 0x0000000000037919 */ /* 0x000e6e0000002100 */
[----:B------:R-:W1:Y:S01]  /*0020*/  S2UR UR4, SR_CTAID.X ;  /* 0x00000000000479c3 */ /* 0x000e620000002500 */
[----:B0-----:R-:W-:-:S07]  /*0030*/  VIADD R1, R1, 0xffffc000 ;  /* 0xffffc00001017836 */ /* 0x001fce0000000000 */
[----:B------:R-:W1:Y:S08]  /*0040*/  LDC R4, c[0x0][0x360] ;  /* 0x0000d800ff047b82 */ /* 0x000e700000000800 */
[----:B------:R-:W0:Y:S01]  /*0050*/  LDC.64 R6, c[0x0][0x388] ;  /* 0x0000e200ff067b82 */ /* 0x000e220000000a00 */
[----:B-1----:R-:W-:-:S04]  /*0060*/  IMAD R4, R4, UR4, R3 ;  /* 0x0000000404047c24 */ /* 0x002fc8000f8e0203 */
[----:B0-----:R-:W-:-:S05]  /*0070*/  IMAD R4, R4, R7, RZ ;  /* 0x0000000704047224 */ /* 0x001fca00078e02ff */
[----:B------:R-:W-:-:S04]  /*0080*/  VIADDMNMX R5, R4, R7, R6, PT ;  /* 0x0000000704057246 */ /* 0x000fc80003800106 */
[----:B------:R-:W-:-:S13]  /*0090*/  ISETP.GE.AND P0, PT, R4, R5, PT ;  /* 0x000000050400720c */ /* 0x000fda0003f06270 */
[----:B------:R-:W-:Y:S05]  /*00a0*/  @P0 EXIT ;  /* 0x000000000000094d */ /* 0x000fea0003800000 */
[----:B------:R-:W-:-:S05]  /*00b0*/  VIADD R5, R5, 0xffffffff ;  /* 0xffffffff05057836 */ /* 0x000fca0000000000 */
[----:B------:R-:W-:-:S13]  /*00c0*/  ISETP.GE.AND P0, PT, R4, R5, PT ;  /* 0x000000050400720c */ /* 0x000fda0003f06270 */
[----:B------:R-:W-:Y:S05]  /*00d0*/  @P0 EXIT ;  /* 0x000000000000094d */ /* 0x000fea0003800000 */
[----:B------:R0:W-:Y:S01]  /*00e0*/  STL.64 [R1], R4 ;  /* 0x0000000401007387 */ /* 0x0001e20000100a00 */
[----:B------:R-:W1:Y:S01]  /*00f0*/  LDCU.64 UR4, c[0x0][0x380] ;  /* 0x00007000ff0477ac */ /* 0x000e620008000a00 */
[----:B------:R-:W-:Y:S01]  /*0100*/  MOV R3, R1 ;  /* 0x0000000100037202 */ /* 0x000fe20000000f00 */
[----:B------:R-:W-:Y:S01]  /*0110*/  IMAD.MOV.U32 R0, RZ, RZ, 0x1 ;  /* 0x00000001ff007424 */ /* 0x000fe200078e00ff */
[----:B------:R-:W2:Y:S01]  /*0120*/  LDCU.64 UR6, c[0x0][0x358] ;  /* 0x00006b00ff0677ac */ /* 0x000ea20008000a00 */
[----:B-1----:R-:W-:-:S04]  /*0130*/  UIADD3 UR4, UP0, UPT, UR4, 0x8, URZ ;  /* 0x0000000804047890 */ /* 0x002fc8000ff1e0ff */
[----:B0-2---:R-:W-:-:S12]  /*0140*/  UIADD3.X UR5, UPT, UPT, URZ, UR5, URZ, UP0, !UPT ;  /* 0x00000005ff057290 */ /* 0x005fd800087fe4ff */
.L_x_31:
[----:B0-----:R-:W-:-:S05]  /*0150*/  IMAD R9, R0, 0x4, R3 ;  /* 0x0000000400097824 */ /* 0x001fca00078e0203 */
[----:B------:R-:W2:Y:S04]  /*0160*/  LDL R8, [R9] ;  /* 0x0000000009087983 */ /* 0x000ea80000100800 */
[----:B------:R-:W2:Y:S01]  /*0170*/  LDL R11, [R9+-0x4] ;  /* 0xfffffc00090b7983 */ /* 0x000ea20000100800 */
[----:B------:R-:W-:Y:S01]  /*0180*/  BSSY.RECONVERGENT B0, `(.L_x_14) ;  /* 0x0000090000007945 */ /* 0x000fe20003800200 */
[----:B------:R-:W-:Y:S02]  /*0190*/  IMAD.MOV.U32 R10, RZ, RZ, R0 ;  /* 0x000000ffff0a7224 */ /* 0x000fe400078e0000 */
[----:B------:R-:W-:Y:S01]  /*01a0*/  VIADD R0, R0, 0xfffffffe ;  /* 0xfffffffe00007836 */ /* 0x000fe20000000000 */
[----:B--2---:R-:W-:-:S04]  /*01b0*/  IADD3 R6, PT, PT, R8, -R11, RZ ;  /* 0x8000000b08067210 */ /* 0x004fc80007ffe0ff */
[----:B------:R-:W-:-:S13]  /*01c0*/  ISETP.GT.AND P0, PT, R6, 0x18, PT ;  /* 0x000000180600780c */ /* 0x000fda0003f04270 */
[----:B------:R-:W-:Y:S05]  /*01d0*/  @P0 BRA `(.L_x_15) ;  /* 0x00000000007c0947 */ /* 0x000fea0003800000 */
[----:B------:R-:W-:-:S13]  /*01e0*/  ISETP.GE.AND P0, PT, R11, R8, PT ;  /* 0x000000080b00720c */ /* 0x000fda0003f06270 */
[----:B------:R-:W-:Y:S05]  /*01f0*/  @P0 BRA `(.L_x_16) ;  /* 0x0000000800200947 */ /* 0x000fea0003800000 */
[----:B------:R-:W-:Y:S01]  /*0200*/  BSSY.RECONVERGENT B1, `(.L_x_17) ;  /* 0x000001b000017945 */ /* 0x000fe20003800200 */
[----:B------:R-:W-:-:S07]  /*0210*/  MOV R9, R11 ;  /* 0x0000000b00097202 */ /* 0x000fce0000000f00 */
.L_x_21:
[----:B0-----:R-:W0:Y:S02]  /*0220*/  LDCU.64 UR8, c[0x0][0x380] ;  /* 0x00007000ff0877ac */ /* 0x001e240008000a00 */
[----:B0-----:R-:W-:Y:S02]  /*0230*/  IMAD.U32 R6, RZ, RZ, UR8 ;  /* 0x00000008ff067e24 */ /* 0x001fe4000f8e00ff */
[----:B------:R-:W-:Y:S02]  /*0240*/  IMAD.U32 R7, RZ, RZ, UR9 ;  /* 0x00000009ff077e24 */ /* 0x000fe4000f8e00ff */
[----:B------:R-:W-:-:S05]  /*0250*/  IMAD.WIDE R4, R9, 0x4, R6 ;  /* 0x0000000409047825 */ /* 0x000fca00078e0206 */
[----:B------:R0:W5:Y:S01]  /*0260*/  LDG.E R15, desc[UR6][R4.64+0x4] ;  /* 0x00000406040f7981 */ /* 0x000162000c1e1900 */
[C---:B------:R-:W-:Y:S01]  /*0270*/  ISETP.GE.AND P0, PT, R9.reuse, R11, PT ;  /* 0x0000000b0900720c */ /* 0x040fe20003f06270 */
[----:B------:R-:W-:Y:S01]  /*0280*/  BSSY.RECONVERGENT B2, `(.L_x_18) ;  /* 0x000000e000027945 */ /* 0x000fe20003800200 */
[----:B------:R-:W-:Y:S01]  /*0290*/  IADD3 R2, PT, PT, R9, 0x1, RZ ;  /* 0x0000000109027810 */ /* 0x000fe20007ffe0ff */
[----:B------:R-:W-:-:S04]  /*02a0*/  IMAD.MOV.U32 R13, RZ, RZ, R9 ;  /* 0x000000ffff0d7224 */ /* 0x000fc800078e0009 */
[----:B------:R-:W-:-:S06]  /*02b0*/  IMAD.MOV.U32 R9, RZ, RZ, R2 ;  /* 0x000000ffff097224 */ /* 0x000fcc00078e0002 */
[----:B0-----:R-:W-:Y:S05]  /*02c0*/  @!P0 BRA `(.L_x_19) ;  /* 0x0000000000248947 */ /* 0x001fea0003800000 */
[----:B------:R-:W0:Y:S02]  /*02d0*/  LDC.64 R6, c[0x0][0x380] ;  /* 0x0000e000ff067b82 */ /* 0x000e240000000a00 */
.L_x_20:
[----:B0-----:R-:W-:-:S05]  /*02e0*/  IMAD.WIDE R4, R13, 0x4, R6 ;  /* 0x000000040d047825 */ /* 0x001fca00078e0206 */
[----:B------:R-:W2:Y:S02]  /*02f0*/  LDG.E R2, desc[UR6][R4.64] ;  /* 0x0000000604027981 */ /* 0x000ea4000c1e1900 */
[----:B--2--5:R-:W-:-:S13]  /*0300*/  ISETP.GT.AND P0, PT, R2, R15, PT ;  /* 0x0000000f0200720c */ /* 0x024fda0003f04270 */
[----:B------:R-:W-:Y:S05]  /*0310*/  @!P0 BRA `(.L_x_19) ;  /* 0x0000000000108947 */ /* 0x000fea0003800000 */
[----:B------:R1:W-:Y:S01]  /*0320*/  STG.E desc[UR6][R4.64+0x4], R2 ;  /* 0x0000040204007986 */ /* 0x0003e2000c101906 */
[C---:B------:R-:W-:Y:S02]  /*0330*/  ISETP.GT.AND P0, PT, R13.reuse, R11, PT ;  /* 0x0000000b0d00720c */ /* 0x040fe40003f04270 */
[----:B------:R-:W-:-:S11]  /*0340*/  IADD3 R13, PT, PT, R13, -0x1, RZ ;  /* 0xffffffff0d0d7810 */ /* 0x000fd60007ffe0ff */
[----:B-1----:R-:W-:Y:S05]  /*0350*/  @P0 BRA `(.L_x_20) ;  /* 0xfffffffc00e00947 */ /* 0x002fea000383ffff */
.L_x_19:
[----:B------:R-:W-:Y:S05]  /*0360*/  BSYNC.RECONVERGENT B2 ;  /* 0x0000000000027941 */ /* 0x000fea0003800200 */
.L_x_18:
[----:B------:R-:W-:Y:S01]  /*0370*/  IMAD.WIDE R4, R13, 0x4, R6 ;  /* 0x000000040d047825 */ /* 0x000fe200078e0206 */
[----:B------:R-:W-:-:S04]  /*0380*/  ISETP.NE.AND P0, PT, R9, R8, PT ;  /* 0x000000080900720c */ /* 0x000fc80003f05270 */
[----:B-----5:R0:W-:Y:S09]  /*0390*/  STG.E desc[UR6][R4.64+0x4], R15 ;  /* 0x0000040f04007986 */ /* 0x0201f2000c101906 */
[----:B------:R-:W-:Y:S05]  /*03a0*/  @P0 BRA `(.L_x_21) ;  /* 0xfffffffc009c0947 */ /* 0x000fea000383ffff */
[----:B------:R-:W-:Y:S05]  /*03b0*/  BSYNC.RECONVERGENT B1 ;  /* 0x0000000000017941 */ /* 0x000fea0003800200 */
.L_x_17:
[----:B------:R-:W-:Y:S05]  /*03c0*/  BRA `(.L_x_16) ;  /* 0x0000000400ac7947 */ /* 0x000fea0003800000 */
.L_x_15:
[----:B------:R-:W0:Y:S01]  /*03d0*/  LDC.64 R14, c[0x0][0x380] ;  /* 0x0000e000ff0e7b82 */ /* 0x000e220000000a00 */
[C---:B------:R-:W-:Y:S01]  /*03e0*/  ISETP.GE.AND P0, PT, R11.reuse, R8, PT ;  /* 0x000000080b00720c */ /* 0x040fe20003f06270 */
[----:B------:R-:W-:Y:S01]  /*03f0*/  BSSY.RECONVERGENT B2, `(.L_x_22) ;  /* 0x0000058000027945 */ /* 0x000fe20003800200 */
[----:B------:R-:W-:Y:S02]  /*0400*/  VIADD R2, R11, 0xffffffff ;  /* 0xffffffff0b027836 */ /* 0x000fe40000000000 */
[----:B0-----:R-:W-:-:S09]  /*0410*/  IMAD.WIDE R4, R8, 0x4, R14 ;  /* 0x0000000408047825 */ /* 0x001fd200078e020e */
[----:B------:R-:W-:Y:S05]  /*0420*/  @P0 BRA `(.L_x_23) ;  /* 0x0000000400500947 */ /* 0x000fea0003800000 */
[----:B------:R0:W5:Y:S01]  /*0430*/  LDG.E R12, desc[UR6][R4.64] ;  /* 0x00000006040c7981 */ /* 0x000162000c1e1900 */
[----:B------:R-:W-:Y:S01]  /*0440*/  LOP3.LUT P0, R16, R6, 0x3, RZ, 0xc0, !PT ;  /* 0x0000000306107812 */ /* 0x000fe2000780c0ff */
[----:B------:R-:W-:Y:S01]  /*0450*/  BSSY.RECONVERGENT B1, `(.L_x_24) ;  /* 0x0000022000017945 */ /* 0x000fe20003800200 */
[----:B------:R-:W-:-:S11]  /*0460*/  IMAD.MOV.U32 R13, RZ, RZ, R11 ;  /* 0x000000ffff0d7224 */ /* 0x000fd600078e000b */
[----:B0-----:R-:W-:Y:S05]  /*0470*/  @!P0 BRA `(.L_x_25) ;  /* 0x00000000007c8947 */ /* 0x001fea0003800000 */
[----:B------:R-:W-:-:S05]  /*0480*/  IMAD.WIDE R6, R11, 0x4, R14 ;  /* 0x000000040b067825 */ /* 0x000fca00078e020e */
[----:B------:R-:W2:Y:S01]  /*0490*/  LDG.E R13, desc[UR6][R6.64] ;  /* 0x00000006060d7981 */ /* 0x000ea2000c1e1900 */
[----:B------:R-:W-:Y:S02]  /*04a0*/  ISETP.NE.AND P1, PT, R16, 0x1, PT ;  /* 0x000000011000780c */ /* 0x000fe40003f25270 */
[----:B--2--5:R-:W-:Y:S02]  /*04b0*/  ISETP.GE.AND P0, PT, R13, R12, PT ;  /* 0x0000000c0d00720c */ /* 0x024fe40003f06270 */
[C---:B------:R-:W-:Y:S02]  /*04c0*/  IADD3 R13, PT, PT, R11.reuse, 0x1, RZ ;  /* 0x000000010b0d7810 */ /* 0x040fe40007ffe0ff */
[----:B------:R-:W-:-:S07]  /*04d0*/  SEL R2, R11, R2, !P0 ;  /* 0x000000020b027207 */ /* 0x000fce0004000000 */
[----:B------:R-:W-:Y:S05]  /*04e0*/  @!P1 BRA `(.L_x_25) ;  /* 0x0000000000609947 */ /* 0x000fea0003800000 */
[----:B------:R-:W2:Y:S01]  /*04f0*/  LDG.E R19, desc[UR6][R6.64+0x4] ;  /* 0x0000040606137981 */ /* 0x000ea2000c1e1900 */
[----:B------:R-:W-:Y:S01]  /*0500*/  BSSY.RECONVERGENT B3, `(.L_x_26) ;  /* 0x0000009000037945 */ /* 0x000fe20003800200 */
[----:B------:R-:W-:Y:S02]  /*0510*/  ISETP.NE.AND P1, PT, R16, 0x2, PT ;  /* 0x000000021000780c */ /* 0x000fe40003f25270 */
[----:B--2---:R-:W-:-:S13]  /*0520*/  ISETP.GE.AND P0, PT, R19, R12, PT ;  /* 0x0000000c1300720c */ /* 0x004fda0003f06270 */
[----:B------:R-:W-:Y:S05]  /*0530*/  @P0 BRA `(.L_x_27) ;  /* 0x0000000000140947 */ /* 0x000fea0003800000 */
[----:B------:R-:W-:-:S05]  /*0540*/  IMAD.WIDE R16, R2, 0x4, R14 ;  /* 0x0000000402107825 */ /* 0x000fca00078e020e */
[----:B------:R-:W2:Y:S01]  /*0550*/  LDG.E R13, desc[UR6][R16.64+0x4] ;  /* 0x00000406100d7981 */ /* 0x000ea2000c1e1900 */
[----:B------:R-:W-:-:S03]  /*0560*/  VIADD R2, R2, 0x1 ;  /* 0x0000000102027836 */ /* 0x000fc60000000000 */
[----:B------:R0:W-:Y:S04]  /*0570*/  STG.E desc[UR6][R16.64+0x4], R19 ;  /* 0x0000041310007986 */ /* 0x0001e8000c101906 */
[----:B--2---:R0:W-:Y:S02]  /*0580*/  STG.E desc[UR6][R6.64+0x4], R13 ;  /* 0x0000040d06007986 */ /* 0x0041e4000c101906 */
.L_x_27:
[----:B------:R-:W-:Y:S05]  /*0590*/  BSYNC.RECONVERGENT B3 ;  /* 0x0000000000037941 */ /* 0x000fea0003800200 */
.L_x_26:
[----:B0-----:R-:W-:Y:S01]  /*05a0*/  VIADD R13, R11, 0x2 ;  /* 0x000000020b0d7836 */ /* 0x001fe20000000000 */
[----:B------:R-:W-:Y:S06]  /*05b0*/  @!P1 BRA `(.L_x_25) ;  /* 0x00000000002c9947 */ /* 0x000fec0003800000 */
[----:B------:R-:W2:Y:S01]  /*05c0*/  LDG.E R17, desc[UR6][R6.64+0x8] ;  /* 0x0000080606117981 */ /* 0x000ea2000c1e1900 */
[----:B------:R-:W-:Y:S01]  /*05d0*/  BSSY.RECONVERGENT B3, `(.L_x_28) ;  /* 0x0000008000037945 */ /* 0x000fe20003800200 */
[----:B--2---:R-:W-:-:S13]  /*05e0*/  ISETP.GE.AND P0, PT, R17, R12, PT ;  /* 0x0000000c1100720c */ /* 0x004fda0003f06270 */
[----:B------:R-:W-:Y:S05]  /*05f0*/  @P0 BRA `(.L_x_29) ;  /* 0x0000000000140947 */ /* 0x000fea0003800000 */
[----:B------:R-:W-:-:S05]  /*0600*/  IMAD.WIDE R14, R2, 0x4, R14 ;  /* 0x00000004020e7825 */ /* 0x000fca00078e020e */
[----:B------:R-:W2:Y:S01]  /*0610*/  LDG.E R13, desc[UR6][R14.64+0x4] ;  /* 0x000004060e0d7981 */ /* 0x000ea2000c1e1900 */
[----:B------:R-:W-:-:S03]  /*0620*/  IADD3 R2, PT, PT, R2, 0x1, RZ ;  /* 0x0000000102027810 */ /* 0x000fc60007ffe0ff */
[----:B------:R0:W-:Y:S04]  /*0630*/  STG.E desc[UR6][R14.64+0x4], R17 ;  /* 0x000004110e007986 */ /* 0x0001e8000c101906 */
[----:B--2---:R0:W-:Y:S02]  /*0640*/  STG.E desc[UR6][R6.64+0x8], R13 ;  /* 0x0000080d06007986 */ /* 0x0041e4000c101906 */
.L_x_29:
[----:B------:R-:W-:Y:S05]  /*0650*/  BSYNC.RECONVERGENT B3 ;  /* 0x0000000000037941 */ /* 0x000fea0003800200 */
.L_x_28:
[----:B0-----:R-:W-:-:S07]  /*0660*/  VIADD R13, R11, 0x3 ;  /* 0x000000030b0d7836 */ /* 0x001fce0000000000 */
.L_x_25:
[----:B------:R-:W-:Y:S05]  /*0670*/  BSYNC.RECONVERGENT B1 ;  /* 0x0000000000017941 */ /* 0x000fea0003800200 */
.L_x_24:
[----:B------:R-:W-:-:S05]  /*0680*/  IMAD.IADD R6, R11, 0x1, -R8 ;  /* 0x000000010b067824 */ /* 0x000fca00078e0a08 */
[----:B------:R-:W-:-:S13]  /*0690*/  ISETP.GT.U32.AND P0, PT, R6, -0x4, PT ;  /* 0xfffffffc0600780c */ /* 0x000fda0003f04070 */
[----:B------:R-:W-:Y:S05]  /*06a0*/  @P0 BRA `(.L_x_23) ;  /* 0x0000000000b00947 */ /* 0x000fea0003800000 */
[----:B------:R-:W-:-:S07]  /*06b0*/  IADD3 R14, PT, PT, -R8, R13, RZ ;  /* 0x0000000d080e7210 */ /* 0x000fce0007ffe1ff */
.L_x_30:
[----:B-1----:R-:W-:Y:S01]  /*06c0*/  MOV R7, UR5 ;  /* 0x0000000500077c02 */ /* 0x002fe20008000f00 */
[----:B------:R-:W-:-:S04]  /*06d0*/  IMAD.U32 R6, RZ, RZ, UR4 ;  /* 0x00000004ff067e24 */ /* 0x000fc8000f8e00ff */
[----:B------:R-:W-:-:S05]  /*06e0*/  IMAD.WIDE R6, R13, 0x4, R6 ;  /* 0x000000040d067825 */ /* 0x000fca00078e0206 */
[----:B------:R-:W2:Y:S02]  /*06f0*/  LDG.E R23, desc[UR6][R6.64+-0x8] ;  /* 0xfffff80606177981 */ /* 0x000ea4000c1e1900 */
[----:B--2--5:R-:W-:-:S13]  /*0700*/  ISETP.GE.AND P0, PT, R23, R12, PT ;  /* 0x0000000c1700720c */ /* 0x024fda0003f06270 */
[----:B------:R-:W0:Y:S02]  /*0710*/  @!P0 LDC.64 R18, c[0x0][0x380] ;  /* 0x0000e000ff128b82 */ /* 0x000e240000000a00 */
[----:B0-----:R-:W-:-:S05]  /*0720*/  @!P0 IMAD.WIDE R18, R2, 0x4, R18 ;  /* 0x0000000402128825 */ /* 0x001fca00078e0212 */
[----:B------:R-:W2:Y:S04]  /*0730*/  @!P0 LDG.E R15, desc[UR6][R18.64+0x4] ;  /* 0x00000406120f8981 */ /* 0x000ea8000c1e1900 */
[----:B------:R0:W-:Y:S04]  /*0740*/  @!P0 STG.E desc[UR6][R18.64+0x4], R23 ;  /* 0x0000041712008986 */ /* 0x0001e8000c101906 */
[----:B------:R-:W3:Y:S01]  /*0750*/  LDG.E R25, desc[UR6][R6.64+-0x4] ;  /* 0xfffffc0606197981 */ /* 0x000ee2000c1e1900 */
[----:B------:R-:W-:-:S05]  /*0760*/  @!P0 VIADD R20, R2, 0x1 ;  /* 0x0000000102148836 */ /* 0x000fca0000000000 */
[----:B------:R-:W-:Y:S01]  /*0770*/  @!P0 MOV R2, R20 ;  /* 0x0000001400028202 */ /* 0x000fe20000000f00 */
[----:B--2---:R1:W-:Y:S01]  /*0780*/  @!P0 STG.E desc[UR6][R6.64+-0x8], R15 ;  /* 0xfffff80f06008986 */ /* 0x0043e2000c101906 */
[----:B---3--:R-:W-:-:S13]  /*0790*/  ISETP.GE.AND P1, PT, R25, R12, PT ;  /* 0x0000000c1900720c */ /* 0x008fda0003f26270 */
[----:B------:R-:W2:Y:S02]  /*07a0*/  @!P1 LDC.64 R16, c[0x0][0x380] ;  /* 0x0000e000ff109b82 */ /* 0x000ea40000000a00 */
[----:B--2---:R-:W-:-:S05]  /*07b0*/  @!P1 IMAD.WIDE R16, R2, 0x4, R16 ;  /* 0x0000000402109825 */ /* 0x004fca00078e0210 */
[----:B------:R-:W2:Y:S04]  /*07c0*/  @!P1 LDG.E R21, desc[UR6][R16.64+0x4] ;  /* 0x0000040610159981 */ /* 0x000ea8000c1e1900 */
[----:B------:R3:W-:Y:S04]  /*07d0*/  @!P1 STG.E desc[UR6][R16.64+0x4], R25 ;  /* 0x0000041910009986 */ /* 0x0007e8000c101906 */
[----:B------:R-:W4:Y:S01]  /*07e0*/  LDG.E R27, desc[UR6][R6.64] ;  /* 0x00000006061b7981 */ /* 0x000f22000c1e1900 */
[----:B------:R-:W-:-:S05]  /*07f0*/  @!P1 VIADD R20, R2, 0x1 ;  /* 0x0000000102149836 */ /* 0x000fca0000000000 */
[----:B------:R-:W-:Y:S01]  /*0800*/  @!P1 MOV R2, R20 ;  /* 0x0000001400029202 */ /* 0x000fe20000000f00 */
[----:B--2---:R-:W-:Y:S01]  /*0810*/  @!P1 STG.E desc[UR6][R6.64+-0x4], R21 ;  /* 0xfffffc1506009986 */ /* 0x004fe2000c101906 */
[----:B----4-:R-:W-:-:S13]  /*0820*/  ISETP.GE.AND P0, PT, R27, R12, PT ;  /* 0x0000000c1b00720c */ /* 0x010fda0003f06270 */
[----:B0-----:R-:W0:Y:S02]  /*0830*/  @!P0 LDC.64 R18, c[0x0][0x380] ;  /* 0x0000e000ff128b82 */ /* 0x001e240000000a00 */
[----:B0-----:R-:W-:-:S05]  /*0840*/  @!P0 IMAD.WIDE R18, R2, 0x4, R18 ;  /* 0x0000000402128825 */ /* 0x001fca00078e0212 */
[----:B------:R-:W2:Y:S04]  /*0850*/  @!P0 LDG.E R23, desc[UR6][R18.64+0x4] ;  /* 0x0000040612178981 */ /* 0x000ea8000c1e1900 */
[----:B------:R0:W-:Y:S04]  /*0860*/  @!P0 STG.E desc[UR6][R18.64+0x4], R27 ;  /* 0x0000041b12008986 */ /* 0x0001e8000c101906 */
[----:B------:R-:W4:Y:S01]  /*0870*/  LDG.E R29, desc[UR6][R6.64+0x4] ;  /* 0x00000406061d7981 */ /* 0x000f22000c1e1900 */
[----:B-1----:R-:W-:-:S05]  /*0880*/  @!P0 VIADD R15, R2, 0x1 ;  /* 0x00000001020f8836 */ /* 0x002fca0000000000 */
[----:B------:R-:W-:Y:S01]  /*0890*/  @!P0 MOV R2, R15 ;  /* 0x0000000f00028202 */ /* 0x000fe20000000f00 */
[----:B--2---:R1:W-:Y:S01]  /*08a0*/  @!P0 STG.E desc[UR6][R6.64], R23 ;  /* 0x0000001706008986 */ /* 0x0043e2000c101906 */
[----:B----4-:R-:W-:-:S13]  /*08b0*/  ISETP.GE.AND P1, PT, R29, R12, PT ;  /* 0x0000000c1d00720c */ /* 0x010fda0003f26270 */
[----:B---3--:R-:W2:Y:S02]  /*08c0*/  @!P1 LDC.64 R16, c[0x0][0x380] ;  /* 0x0000e000ff109b82 */ /* 0x008ea40000000a00 */
[----:B--2---:R-:W-:-:S05]  /*08d0*/  @!P1 IMAD.WIDE R16, R2, 0x4, R16 ;  /* 0x0000000402109825 */ /* 0x004fca00078e0210 */
[----:B------:R-:W2:Y:S01]  /*08e0*/  @!P1 LDG.E R15, desc[UR6][R16.64+0x4] ;  /* 0x00000406100f9981 */ /* 0x000ea2000c1e1900 */
[----:B------:R-:W-:Y:S01]  /*08f0*/  VIADD R14, R14, 0x4 ;  /* 0x000000040e0e7836 */ /* 0x000fe20000000000 */
[----:B0-----:R-:W-:Y:S02]  /*0900*/  @!P1 IADD3 R18, PT, PT, R2, 0x1, RZ ;  /* 0x0000000102129810 */ /* 0x001fe40007ffe0ff */
[----:B------:R1:W-:Y:S01]  /*0910*/  @!P1 STG.E desc[UR6][R16.64+0x4], R29 ;  /* 0x0000041d10009986 */ /* 0x0003e2000c101906 */
[----:B------:R-:W-:Y:S02]  /*0920*/  IADD3 R13, PT, PT, R13, 0x4, RZ ;  /* 0x000000040d0d7810 */ /* 0x000fe40007ffe0ff */
[----:B------:R-:W-:Y:S01]  /*0930*/  ISETP.NE.AND P0, PT, R14, RZ, PT ;  /* 0x000000ff0e00720c */ /* 0x000fe20003f05270 */
[----:B------:R-:W-:Y:S01]  /*0940*/  @!P1 IMAD.MOV.U32 R2, RZ, RZ, R18 ;  /* 0x000000ffff029224 */ /* 0x000fe200078e0012 */
[----:B--2---:R1:W-:Y:S11]  /*0950*/  @!P1 STG.E desc[UR6][R6.64+0x4], R15 ;  /* 0x0000040f06009986 */ /* 0x0043f6000c101906 */
[----:B------:R-:W-:Y:S05]  /*0960*/  @P0 BRA `(.L_x_30) ;  /* 0xfffffffc00540947 */ /* 0x000fea000383ffff */
.L_x_23:
[----:B------:R-:W-:Y:S05]  /*0970*/  BSYNC.RECONVERGENT B2 ;  /* 0x0000000000027941 */ /* 0x000fea0003800200 */
.L_x_22:
[----:B-1----:R-:W0:Y:S01]  /*0980*/  LDC.64 R6, c[0x0][0x380] ;  /* 0x0000e000ff067b82 */ /* 0x002e220000000a00 */
[----:B------:R-:W2:Y:S01]  /*0990*/  LDG.E R15, desc[UR6][R4.64] ;  /* 0x00000006040f7981 */ /* 0x000ea2000c1e1900 */
[----:B0-----:R-:W-:-:S05]  /*09a0*/  IMAD.WIDE R6, R2, 0x4, R6 ;  /* 0x0000000402067825 */ /* 0x001fca00078e0206 */
[----:B------:R-:W3:Y:S01]  /*09b0*/  LDG.E R13, desc[UR6][R6.64+0x4] ;  /* 0x00000406060d7981 */ /* 0x000ee2000c1e1900 */
[C---:B------:R-:W-:Y:S01]  /*09c0*/  ISETP.GT.AND P0, PT, R2.reuse, R11, PT ;  /* 0x0000000b0200720c */ /* 0x040fe20003f04270 */
[----:B-----5:R-:W-:-:S05]  /*09d0*/  VIADD R12, R2, 0x2 ;  /* 0x00000002020c7836 */ /* 0x020fca0000000000 */
[----:B------:R-:W-:-:S07]  /*09e0*/  ISETP.GE.AND P1, PT, R12, R8, PT ;  /* 0x000000080c00720c */ /* 0x000fce0003f26270 */
[----:B------:R-:W-:Y:S01]  /*09f0*/  @P0 MOV R0, R10 ;  /* 0x0000000a00000202 */ /* 0x000fe20000000f00 */
[----:B------:R0:W-:Y:S05]  /*0a00*/  @P0 STL [R9+-0x4], R11 ;  /* 0xfffffc0b09000387 */ /* 0x0001ea0000100800 */
[C---:B------:R-:W-:Y:S01]  /*0a10*/  @!P1 IMAD R17, R0.reuse, 0x4, R3 ;  /* 0x0000000400119824 */ /* 0x040fe200078e0203 */
[----:B------:R0:W-:Y:S04]  /*0a20*/  @P0 STL [R9], R2 ;  /* 0x0000000209000387 */ /* 0x0001e80000100800 */
[----:B------:R0:W-:Y:S04]  /*0a30*/  @!P1 STL [R17+0x4], R12 ;  /* 0x0000040c11009387 */ /* 0x0001e80000100800 */
[----:B------:R0:W-:Y:S01]  /*0a40*/  @!P1 STL [R17+0x8], R8 ;  /* 0x0000080811009387 */ /* 0x0001e20000100800 */
[----:B------:R-:W-:-:S03]  /*0a50*/  @!P1 IADD3 R0, PT, PT, R0, 0x2, RZ ;  /* 0x0000000200009810 */ /* 0x000fc60007ffe0ff */
[----:B--2---:R0:W-:Y:S04]  /*0a60*/  STG.E desc[UR6][R6.64+0x4], R15 ;  /* 0x0000040f06007986 */ /* 0x0041e8000c101906 */
[----:B---3--:R0:W-:Y:S02]  /*0a70*/  STG.E desc[UR6][R4.64], R13 ;  /* 0x0000000d04007986 */ /* 0x0081e4000c101906 */
.L_x_16:
[----:B------:R-:W-:Y:S05]  /*0a80*/  BSYNC.RECONVERGENT B0 ;  /* 0x0000000000007941 */ /* 0x000fea0003800200 */
.L_x_14:
[----:B------:R-:W-:-:S13]  /*0a90*/  ISETP.GT.AND P0, PT, R0, -0x1, PT ;  /* 0xffffffff0000780c */ /* 0x000fda0003f04270 */
[----:B------:R-:W-:Y:S05]  /*0aa0*/  @P0 BRA `(.L_x_31) ;  /* 0xfffffff400a80947 */ /* 0x000fea000383ffff */
[----:B------:R-:W-:Y:S05]  /*0ab0*/  EXIT ;  /* 0x000000000000794d */ /* 0x000fea0003800000 */
.L_x_32:
        /* <DEDUP_REMOVED lines=12> */
.L_x_34:


//--------------------- .nv.shared.reserved.0     --------------------------
	.section	.nv.shared.reserved.0,"aw",@nobits
	.weak		__nv_reservedSMEM_offset_0_alias
	.size		__nv_reservedSMEM_offset_0_alias, 0, 64
	.other		__nv_reservedSMEM_offset_0_alias,@"STO_CUDA_RESERVED_SHARED STV_DEFAULT"
__nv_reservedSMEM_offset_0_alias:
	.zero		0
	.zero		64


//--------------------- .nv.constant0._Z9kWayMergePiS_ii --------------------------
	.section	.nv.constant0._Z9kWayMergePiS_ii,"a",@progbits
	.sectionflags	@""
	.align	4
.nv.constant0._Z9kWayMergePiS_ii:
	.zero		920


//--------------------- .nv.constant0._Z17parallelQuickSortPiii --------------------------
	.section	.nv.constant0._Z17parallelQuickSortPiii,"a",@progbits
	.sectionflags	@""
	.align	4
.nv.constant0._Z17parallelQuickSortPiii:
	.zero		912


//--------------------- SYMBOLS --------------------------

	.type		.nv.reservedSmem.offset0,@object
	.size		.nv.reservedSmem.offset0,0x4
